//
// Generated by NVIDIA NVVM Compiler
//
// Compiler Build ID: CL-36424714
// Cuda compilation tools, release 13.0, V13.0.88
// Based on NVVM 20.0.0
//

.version 9.0
.target sm_100
.address_size 64

	// .globl	_Z14stencil_kernelPfS_j
// _ZZ14stencil_kernelPfS_jE8inCurr_s has been demoted

.visible .entry _Z14stencil_kernelPfS_j(
	.param .u64 .ptr .align 1 _Z14stencil_kernelPfS_j_param_0,
	.param .u64 .ptr .align 1 _Z14stencil_kernelPfS_j_param_1,
	.param .u32 _Z14stencil_kernelPfS_j_param_2
)
{
	.reg .pred 	%p<55>;
	.reg .b32 	%r<79>;
	.reg .b32 	%f<46>;
	.reg .b64 	%rd<17>;
	// demoted variable
	.shared .align 4 .b8 _ZZ14stencil_kernelPfS_jE8inCurr_s[1296];
	ld.param.u64 	%rd3, [_Z14stencil_kernelPfS_j_param_0];
	ld.param.u64 	%rd4, [_Z14stencil_kernelPfS_j_param_1];
	ld.param.u32 	%r31, [_Z14stencil_kernelPfS_j_param_2];
	cvta.to.global.u64 	%rd1, %rd4;
	cvta.to.global.u64 	%rd2, %rd3;
	mov.u32 	%r32, %ctaid.z;
	shl.b32 	%r2, %r32, 4;
	mov.u32 	%r33, %ctaid.y;
	shl.b32 	%r3, %r33, 4;
	mov.u32 	%r4, %tid.y;
	add.s32 	%r34, %r3, %r4;
	add.s32 	%r6, %r34, -1;
	setp.eq.s32 	%p2, %r34, 0;
	mov.u32 	%r35, %ctaid.x;
	shl.b32 	%r7, %r35, 4;
	mov.u32 	%r8, %tid.x;
	add.s32 	%r9, %r8, -1;
	add.s32 	%r10, %r9, %r7;
	setp.eq.s32 	%p3, %r32, 0;
	add.s32 	%r11, %r2, -1;
	setp.ge.u32 	%p4, %r11, %r31;
	or.pred  	%p5, %p3, %p2;
	or.pred  	%p6, %p5, %p4;
	setp.ge.u32 	%p7, %r6, %r31;
	or.pred  	%p8, %p6, %p7;
	setp.lt.s32 	%p9, %r10, 0;
	or.pred  	%p10, %p9, %p8;
	setp.ge.u32 	%p11, %r10, %r31;
	or.pred  	%p12, %p11, %p10;
	@%p12 bra 	$L__BB0_2;
	mad.lo.s32 	%r36, %r31, %r11, %r6;
	mad.lo.s32 	%r37, %r36, %r31, %r10;
	mul.wide.u32 	%rd5, %r37, 4;
	add.s64 	%rd6, %rd2, %rd5;
	ld.global.f32 	%f43, [%rd6];
$L__BB0_2:
	setp.ge.u32 	%p13, %r10, %r31;
	setp.lt.s32 	%p14, %r10, 0;
	setp.eq.s32 	%p15, %r34, 0;
	max.u32 	%r38, %r2, %r6;
	setp.ge.u32 	%p16, %r38, %r31;
	or.pred  	%p17, %p16, %p15;
	or.pred  	%p18, %p14, %p17;
	mov.u32 	%r39, _ZZ14stencil_kernelPfS_jE8inCurr_s;
	mad.lo.s32 	%r40, %r4, 72, %r39;
	shl.b32 	%r41, %r8, 2;
	add.s32 	%r12, %r40, %r41;
	or.pred  	%p19, %p13, %p18;
	@%p19 bra 	$L__BB0_4;
	mad.lo.s32 	%r42, %r31, %r2, %r6;
	mad.lo.s32 	%r43, %r42, %r31, %r10;
	mul.wide.u32 	%rd7, %r43, 4;
	add.s64 	%rd8, %rd2, %rd7;
	ld.global.f32 	%f42, [%rd8];
	st.shared.f32 	[%r12], %f42;
$L__BB0_4:
	add.s32 	%r13, %r31, -1;
	setp.gt.s32 	%p20, %r10, 0;
	setp.lt.u32 	%p21, %r10, %r13;
	and.pred  	%p1, %p20, %p21;
	add.s32 	%r45, %r4, -1;
	or.b32  	%r14, %r45, %r9;
	add.s32 	%r78, %r2, 1;
	add.s32 	%r46, %r2, 2;
	mad.lo.s32 	%r47, %r31, %r46, %r4;
	add.s32 	%r48, %r47, %r3;
	add.s32 	%r49, %r48, -1;
	mad.lo.s32 	%r50, %r31, %r49, %r8;
	add.s32 	%r77, %r50, %r7;
	mul.lo.s32 	%r51, %r31, %r31;
	shl.b32 	%r17, %r51, 1;
	mad.lo.s32 	%r52, %r31, %r2, %r31;
	add.s32 	%r53, %r4, %r52;
	add.s32 	%r54, %r53, %r3;
	add.s32 	%r55, %r54, -1;
	mad.lo.s32 	%r56, %r31, %r55, %r8;
	add.s32 	%r75, %r56, %r7;
	mul.lo.s32 	%r57, %r32, %r31;
	shl.b32 	%r58, %r57, 4;
	add.s32 	%r59, %r4, %r58;
	add.s32 	%r60, %r59, %r3;
	add.s32 	%r61, %r60, -1;
	mad.lo.s32 	%r62, %r31, %r61, %r8;
	add.s32 	%r74, %r62, %r7;
	mov.b32 	%r76, 2;
$L__BB0_5:
	setp.ge.u32 	%p22, %r10, %r31;
	setp.lt.s32 	%p23, %r10, 0;
	setp.eq.s32 	%p24, %r34, 0;
	max.u32 	%r63, %r78, %r6;
	setp.ge.u32 	%p25, %r63, %r31;
	or.pred  	%p26, %p25, %p24;
	or.pred  	%p27, %p23, %p26;
	or.pred  	%p28, %p27, %p22;
	@%p28 bra 	$L__BB0_7;
	add.s32 	%r64, %r75, -1;
	mul.wide.u32 	%rd9, %r64, 4;
	add.s64 	%rd10, %rd2, %rd9;
	ld.global.f32 	%f44, [%rd10];
$L__BB0_7:
	mov.f32 	%f9, %f44;
	setp.gt.u32 	%p29, %r14, 15;
	setp.lt.u32 	%p30, %r6, %r13;
	setp.gt.u32 	%p31, %r34, 1;
	bar.sync 	0;
	setp.ne.s32 	%p32, %r78, 1;
	add.s32 	%r66, %r78, -1;
	setp.lt.u32 	%p33, %r66, %r13;
	and.pred  	%p34, %p32, %p33;
	and.pred  	%p35, %p31, %p34;
	and.pred  	%p36, %p35, %p30;
	and.pred  	%p37, %p36, %p1;
	not.pred 	%p38, %p37;
	or.pred  	%p39, %p38, %p29;
	@%p39 bra 	$L__BB0_9;
	ld.shared.f32 	%f15, [%r12];
	ld.shared.f32 	%f16, [%r12+-4];
	mul.f32 	%f17, %f16, 0f3D4CCCCD;
	fma.rn.f32 	%f18, %f15, 0f3F000000, %f17;
	ld.shared.f32 	%f19, [%r12+4];
	fma.rn.f32 	%f20, %f19, 0f3D4CCCCD, %f18;
	ld.shared.f32 	%f21, [%r12+72];
	fma.rn.f32 	%f22, %f21, 0f3DCCCCCD, %f20;
	ld.shared.f32 	%f23, [%r12+-72];
	fma.rn.f32 	%f24, %f23, 0f3DCCCCCD, %f22;
	fma.rn.f32 	%f25, %f43, 0f3DCCCCCD, %f24;
	fma.rn.f32 	%f26, %f9, 0f3DCCCCCD, %f25;
	add.s32 	%r67, %r74, -1;
	mul.wide.u32 	%rd11, %r67, 4;
	add.s64 	%rd12, %rd1, %rd11;
	st.global.f32 	[%rd12], %f26;
$L__BB0_9:
	setp.ge.u32 	%p40, %r10, %r31;
	setp.lt.s32 	%p41, %r10, 0;
	setp.eq.s32 	%p42, %r34, 0;
	bar.sync 	0;
	st.shared.f32 	[%r12], %f9;
	add.s32 	%r68, %r78, 1;
	max.u32 	%r69, %r68, %r6;
	setp.ge.u32 	%p43, %r69, %r31;
	or.pred  	%p44, %p43, %p42;
	or.pred  	%p45, %p41, %p44;
	or.pred  	%p46, %p45, %p40;
	mov.f32 	%f44, %f9;
	@%p46 bra 	$L__BB0_11;
	add.s32 	%r70, %r77, -1;
	mul.wide.u32 	%rd13, %r70, 4;
	add.s64 	%rd14, %rd2, %rd13;
	ld.global.f32 	%f44, [%rd14];
$L__BB0_11:
	setp.gt.u32 	%p47, %r14, 15;
	setp.gt.u32 	%p48, %r34, 1;
	bar.sync 	0;
	setp.lt.u32 	%p49, %r63, %r13;
	and.pred  	%p50, %p49, %p48;
	and.pred  	%p51, %p50, %p1;
	not.pred 	%p52, %p51;
	or.pred  	%p53, %p52, %p47;
	@%p53 bra 	$L__BB0_13;
	ld.shared.f32 	%f27, [%r12];
	ld.shared.f32 	%f28, [%r12+-4];
	mul.f32 	%f29, %f28, 0f3D4CCCCD;
	fma.rn.f32 	%f30, %f27, 0f3F000000, %f29;
	ld.shared.f32 	%f31, [%r12+4];
	fma.rn.f32 	%f32, %f31, 0f3D4CCCCD, %f30;
	ld.shared.f32 	%f33, [%r12+72];
	fma.rn.f32 	%f34, %f33, 0f3DCCCCCD, %f32;
	ld.shared.f32 	%f35, [%r12+-72];
	fma.rn.f32 	%f36, %f35, 0f3DCCCCCD, %f34;
	fma.rn.f32 	%f37, %f42, 0f3DCCCCCD, %f36;
	fma.rn.f32 	%f38, %f44, 0f3DCCCCCD, %f37;
	add.s32 	%r73, %r75, -1;
	mul.wide.u32 	%rd15, %r73, 4;
	add.s64 	%rd16, %rd1, %rd15;
	st.global.f32 	[%rd16], %f38;
$L__BB0_13:
	bar.sync 	0;
	st.shared.f32 	[%r12], %f44;
	add.s32 	%r78, %r78, 2;
	add.s32 	%r77, %r77, %r17;
	add.s32 	%r76, %r76, 2;
	add.s32 	%r75, %r75, %r17;
	add.s32 	%r74, %r74, %r17;
	setp.ne.s32 	%p54, %r76, 18;
	mov.f32 	%f42, %f44;
	mov.f32 	%f43, %f9;
	@%p54 bra 	$L__BB0_5;
	ret;

}


// ===== COMPILED SASS (sm_100) =====

	.target	sm_100

	.elftype	@"ET_EXEC"


//--------------------- .note.nv.tkinfo           --------------------------
	.section	.note.nv.tkinfo,"",@"SHT_NOTE"
	.sectionflags	@"SHF_NOTE_NV_TKINFO"
	.tkinfo
        /*0018*/ 	.word	0x00000002
        /*0030*/ 	.string	""
        /*0030*/ 	.string	"ptxas"
        /*0030*/ 	.string	"Cuda compilation tools, release 13.0, V13.0.88"
        /*0030*/ 	.string	"Build cuda_13.0.r13.0/compiler.36424714_0"
        /*0030*/ 	.string	"-arch sm_100 -m 64 "



//--------------------- .note.nv.cuinfo           --------------------------
	.section	.note.nv.cuinfo,"",@"SHT_NOTE"
	.sectionflags	@"SHF_NOTE_NV_CUINFO"
        /*0018*/ 	.short	0x0002
        /*001a*/ 	.short	0x0064
        /*001c*/ 	.short	0x0082
	.zero		2


//--------------------- .nv.info                  --------------------------
	.section	.nv.info,"",@"SHT_CUDA_INFO"
	.align	4


	//----- nvinfo : EIATTR_REGCOUNT
	.align		4
        /*0000*/ 	.byte	0x04, 0x2f
        /*0002*/ 	.short	(.L_1 - .L_0)
	.align		4
.L_0:
        /*0004*/ 	.word	index@(_Z14stencil_kernelPfS_j)
        /*0008*/ 	.word	0x0000001e


	//----- nvinfo : EIATTR_FRAME_SIZE
	.align		4
.L_1:
        /*000c*/ 	.byte	0x04, 0x11
        /*000e*/ 	.short	(.L_3 - .L_2)
	.align		4
.L_2:
        /*0010*/ 	.word	index@(_Z14stencil_kernelPfS_j)
        /*0014*/ 	.word	0x00000000


	//----- nvinfo : EIATTR_MIN_STACK_SIZE
	.align		4
.L_3:
        /*0018*/ 	.byte	0x04, 0x12
        /*001a*/ 	.short	(.L_5 - .L_4)
	.align		4
.L_4:
        /*001c*/ 	.word	index@(_Z14stencil_kernelPfS_j)
        /*0020*/ 	.word	0x00000000
.L_5:


//--------------------- .nv.compat                --------------------------
	.section	.nv.compat,"",@"SHT_CUDA_COMPAT_INFO"
	.align	4
        /*0000*/ 	.byte	0x02, 0x09, 0x00, 0x00, 0x02, 0x02, 0x01, 0x00, 0x02, 0x05, 0x05, 0x00, 0x03, 0x07, 0x01, 0x01
        /*0010*/ 	.byte	0x02, 0x03, 0x00, 0x00, 0x02, 0x06, 0x01, 0x00, 0x04, 0x0b, 0x08, 0x00, 0x09, 0x00, 0x00, 0x00
        /*0020*/ 	.byte	0x00, 0x00, 0x00, 0x00


//--------------------- .nv.info._Z14stencil_kernelPfS_j --------------------------
	.section	.nv.info._Z14stencil_kernelPfS_j,"",@"SHT_CUDA_INFO"
	.sectionflags	@""
	.align	4


	//----- nvinfo : EIATTR_CUDA_API_VERSION
	.align		4
        /*0000*/ 	.byte	0x04, 0x37
        /*0002*/ 	.short	(.L_7 - .L_6)
.L_6:
        /*0004*/ 	.word	0x00000082


	//----- nvinfo : EIATTR_KPARAM_INFO
	.align		4
.L_7:
        /*0008*/ 	.byte	0x04, 0x17
        /*000a*/ 	.short	(.L_9 - .L_8)
.L_8:
        /*000c*/ 	.word	0x00000000
        /*0010*/ 	.short	0x0002
        /*0012*/ 	.short	0x0010
        /*0014*/ 	.byte	0x00, 0xf0, 0x11, 0x00


	//----- nvinfo : EIATTR_KPARAM_INFO
	.align		4
.L_9:
        /*0018*/ 	.byte	0x04, 0x17
        /*001a*/ 	.short	(.L_11 - .L_10)
.L_10:
        /*001c*/ 	.word	0x00000000
        /*0020*/ 	.short	0x0001
        /*0022*/ 	.short	0x0008
        /*0024*/ 	.byte	0x00, 0xf5, 0x21, 0x00


	//----- nvinfo : EIATTR_KPARAM_INFO
	.align		4
.L_11:
        /*0028*/ 	.byte	0x04, 0x17
        /*002a*/ 	.short	(.L_13 - .L_12)
.L_12:
        /*002c*/ 	.word	0x00000000
        /*0030*/ 	.short	0x0000
        /*0032*/ 	.short	0x0000
        /*0034*/ 	.byte	0x00, 0xf5, 0x21, 0x00


	//----- nvinfo : EIATTR_SPARSE_MMA_MASK
	.align		4
.L_13:
        /*0038*/ 	.byte	0x03, 0x50
        /*003a*/ 	.short	0x0000


	//----- nvinfo : EIATTR_MAXREG_COUNT
	.align		4
        /*003c*/ 	.byte	0x03, 0x1b
        /*003e*/ 	.short	0x00ff


	//----- nvinfo : EIATTR_NUM_BARRIERS
	.align		4
        /*0040*/ 	.byte	0x02, 0x4c
        /*0042*/ 	.byte	0x01
	.zero		1


	//----- nvinfo : EIATTR_MERCURY_ISA_VERSION
	.align		4
        /*0044*/ 	.byte	0x03, 0x5f
        /*0046*/ 	.short	0x0101


	//----- nvinfo : EIATTR_VRC_CTA_INIT_COUNT
	.align		4
        /*0048*/ 	.byte	0x02, 0x4a
	.zero		1
	.zero		1


	//----- nvinfo : EIATTR_EXIT_INSTR_OFFSETS
	.align		4
        /*004c*/ 	.byte	0x04, 0x1c
        /*004e*/ 	.short	(.L_15 - .L_14)


	//   ....[0]....
.L_14:
        /*0050*/ 	.word	0x00000940


	//----- nvinfo : EIATTR_CRS_STACK_SIZE
	.align		4
.L_15:
        /*0054*/ 	.byte	0x04, 0x1e
        /*0056*/ 	.short	(.L_17 - .L_16)
.L_16:
        /*0058*/ 	.word	0x00000000


	//----- nvinfo : EIATTR_CBANK_PARAM_SIZE
	.align		4
.L_17:
        /*005c*/ 	.byte	0x03, 0x19
        /*005e*/ 	.short	0x0014


	//----- nvinfo : EIATTR_PARAM_CBANK
	.align		4
        /*0060*/ 	.byte	0x04, 0x0a
        /*0062*/ 	.short	(.L_19 - .L_18)
	.align		4
.L_18:
        /*0064*/ 	.word	index@(.nv.constant0._Z14stencil_kernelPfS_j)
        /*0068*/ 	.short	0x0380
        /*006a*/ 	.short	0x0014


	//----- nvinfo : EIATTR_SW_WAR
	.align		4
.L_19:
        /*006c*/ 	.byte	0x04, 0x36
        /*006e*/ 	.short	(.L_21 - .L_20)
.L_20:
        /*0070*/ 	.word	0x00000008
.L_21:


//--------------------- .nv.callgraph             --------------------------
	.section	.nv.callgraph,"",@"SHT_CUDA_CALLGRAPH"
	.align	4
	.sectionentsize	8
	.align		4
        /*0000*/ 	.word	0x00000000
	.align		4
        /*0004*/ 	.word	0xffffffff
	.align		4
        /*0008*/ 	.word	0x00000000
	.align		4
        /*000c*/ 	.word	0xfffffffe
	.align		4
        /*0010*/ 	.word	0x00000000
	.align		4
        /*0014*/ 	.word	0xfffffffd
	.align		4
        /*0018*/ 	.word	0x00000000
	.align		4
        /*001c*/ 	.word	0xfffffffc


//--------------------- .text._Z14stencil_kernelPfS_j --------------------------
	.section	.text._Z14stencil_kernelPfS_j,"ax",@progbits
	.align	128
        .global         _Z14stencil_kernelPfS_j
        .type           _Z14stencil_kernelPfS_j,@function
        .size           _Z14stencil_kernelPfS_j,(.L_x_6 - _Z14stencil_kernelPfS_j)
        .other          _Z14stencil_kernelPfS_j,@"STO_CUDA_ENTRY STV_DEFAULT"
_Z14stencil_kernelPfS_j:
.text._Z14stencil_kernelPfS_j:
[----:B------:R-:W-:Y:S01]  /*0000*/  LDC R1, c[0x0][0x37c] ;  /* 0x0000df00ff017b82 */ /* 0x000fe20000000800 */
[----:B------:R-:W0:Y:S07]  /*0010*/  S2R R5, SR_CTAID.Y ;  /* 0x0000000000057919 */ /* 0x000e2e0000002600 */
[----:B------:R-:W1:Y:S01]  /*0020*/  S2UR UR8, SR_CTAID.Z ;  /* 0x00000000000879c3 */ /* 0x000e620000002700 */
[----:B------:R-:W2:Y:S01]  /*0030*/  LDCU.64 UR6, c[0x0][0x358] ;  /* 0x00006b00ff0677ac */ /* 0x000ea20008000a00 */
[----:B------:R-:W0:Y:S01]  /*0040*/  S2R R4, SR_TID.Y ;  /* 0x0000000000047919 */ /* 0x000e220000002200 */
[----:B------:R-:W3:Y:S05]  /*0050*/  S2R R6, SR_TID.X ;  /* 0x0000000000067919 */ /* 0x000eea0000002100 */
[----:B------:R-:W4:Y:S01]  /*0060*/  LDC R21, c[0x0][0x390] ;  /* 0x0000e400ff157b82 */ /* 0x000f220000000800 */
[----:B------:R-:W2:Y:S01]  /*0070*/  S2R R16, SR_CTAID.X ;  /* 0x0000000000107919 */ /* 0x000ea20000002500 */
[----:B-1----:R-:W-:-:S04]  /*0080*/  USHF.L.U32 UR4, UR8, 0x4, URZ ;  /* 0x0000000408047899 */ /* 0x002fc800080006ff */
[----:B------:R-:W-:Y:S01]  /*0090*/  UIADD3 UR5, UPT, UPT, UR4, -0x1, URZ ;  /* 0xffffffff04057890 */ /* 0x000fe2000fffe0ff */
[----:B0-----:R-:W-:-:S04]  /*00a0*/  IMAD R18, R5, 0x10, R4 ;  /* 0x0000001005127824 */ /* 0x001fc800078e0204 */
[----:B------:R-:W-:Y:S01]  /*00b0*/  VIADD R0, R18, 0xffffffff ;  /* 0xffffffff12007836 */ /* 0x000fe20000000000 */
[----:B---3--:R-:W-:Y:S02]  /*00c0*/  IADD3 R11, PT, PT, R6, -0x1, RZ ;  /* 0xffffffff060b7810 */ /* 0x008fe40007ffe0ff */
[----:B------:R-:W-:Y:S02]  /*00d0*/  ISETP.NE.AND P0, PT, R18, RZ, PT ;  /* 0x000000ff1200720c */ /* 0x000fe40003f05270 */
[----:B------:R-:W-:Y:S01]  /*00e0*/  VIMNMX.U32 R2, PT, PT, R0, UR4, !PT ;  /* 0x0000000400027c48 */ /* 0x000fe2000ffe0000 */
[----:B--2---:R-:W-:Y:S01]  /*00f0*/  IMAD R8, R16, 0x10, R11 ;  /* 0x0000001010087824 */ /* 0x004fe200078e020b */
[----:B------:R-:W-:Y:S02]  /*0100*/  ISETP.EQ.OR P2, PT, RZ, UR8, !P0 ;  /* 0x00000008ff007c0c */ /* 0x000fe4000c742670 */
[----:B----4-:R-:W-:Y:S02]  /*0110*/  ISETP.GE.U32.OR P1, PT, R2, R21, !P0 ;  /* 0x000000150200720c */ /* 0x010fe40004726470 */
[----:B------:R-:W-:-:S02]  /*0120*/  ISETP.LE.U32.OR P2, PT, R21, UR5, P2 ;  /* 0x0000000515007c0c */ /* 0x000fc40009743470 */
[----:B------:R-:W-:Y:S02]  /*0130*/  ISETP.LT.OR P1, PT, R8, RZ, P1 ;  /* 0x000000ff0800720c */ /* 0x000fe40000f21670 */
[-C--:B------:R-:W-:Y:S02]  /*0140*/  ISETP.GE.U32.OR P2, PT, R0, R21.reuse, P2 ;  /* 0x000000150000720c */ /* 0x080fe40001746470 */
[C---:B------:R-:W-:Y:S02]  /*0150*/  ISETP.GE.U32.OR P1, PT, R8.reuse, R21, P1 ;  /* 0x000000150800720c */ /* 0x040fe40000f26470 */
[----:B------:R-:W-:-:S04]  /*0160*/  ISETP.LT.OR P2, PT, R8, RZ, P2 ;  /* 0x000000ff0800720c */ /* 0x000fc80001741670 */
[----:B------:R-:W-:-:S07]  /*0170*/  ISETP.GE.U32.OR P2, PT, R8, R21, P2 ;  /* 0x000000150800720c */ /* 0x000fce0001746470 */
[----:B------:R-:W0:Y:S01]  /*0180*/  @!P1 LDC.64 R12, c[0x0][0x380] ;  /* 0x0000e000ff0c9b82 */ /* 0x000e220000000a00 */
[----:B------:R-:W-:-:S04]  /*0190*/  @!P1 IMAD R2, R21, UR4, R0 ;  /* 0x0000000415029c24 */ /* 0x000fc8000f8e0200 */
[----:B------:R-:W-:Y:S01]  /*01a0*/  @!P1 IMAD R7, R2, R21, R8 ;  /* 0x0000001502079224 */ /* 0x000fe200078e0208 */
[----:B------:R-:W1:Y:S02]  /*01b0*/  S2R R10, SR_CgaCtaId ;  /* 0x00000000000a7919 */ /* 0x000e640000008800 */
[----:B------:R-:W2:Y:S01]  /*01c0*/  @!P2 LDC.64 R2, c[0x0][0x380] ;  /* 0x0000e000ff02ab82 */ /* 0x000ea20000000a00 */
[----:B0-----:R-:W-:-:S05]  /*01d0*/  @!P1 IMAD.WIDE.U32 R12, R7, 0x4, R12 ;  /* 0x00000004070c9825 */ /* 0x001fca00078e000c */
[----:B------:R0:W3:Y:S01]  /*01e0*/  @!P1 LDG.E R15, desc[UR6][R12.64] ;  /* 0x000000060c0f9981 */ /* 0x0000e2000c1e1900 */
[----:B------:R-:W-:-:S04]  /*01f0*/  @!P2 IMAD R7, R21, UR5, R0 ;  /* 0x000000051507ac24 */ /* 0x000fc8000f8e0200 */
[----:B------:R-:W-:Y:S01]  /*0200*/  @!P2 IMAD R7, R7, R21, R8 ;  /* 0x000000150707a224 */ /* 0x000fe200078e0208 */
[----:B------:R-:W-:-:S03]  /*0210*/  UIADD3 UR5, UPT, UPT, UR4, 0x2, URZ ;  /* 0x0000000204057890 */ /* 0x000fc6000fffe0ff */
[----:B--2---:R-:W-:Y:S01]  /*0220*/  @!P2 IMAD.WIDE.U32 R2, R7, 0x4, R2 ;  /* 0x000000040702a825 */ /* 0x004fe200078e0002 */
[----:B------:R-:W-:-:S03]  /*0230*/  MOV R7, 0x400 ;  /* 0x0000040000077802 */ /* 0x000fc60000000f00 */
[C---:B------:R-:W-:Y:S01]  /*0240*/  IMAD R17, R21.reuse, UR8, RZ ;  /* 0x0000000815117c24 */ /* 0x040fe2000f8e02ff */
[----:B------:R2:W5:Y:S01]  /*0250*/  @!P2 LDG.E R14, desc[UR6][R2.64] ;  /* 0x00000006020ea981 */ /* 0x000562000c1e1900 */
[----:B-1----:R-:W-:Y:S01]  /*0260*/  LEA R7, R10, R7, 0x18 ;  /* 0x000000070a077211 */ /* 0x002fe200078ec0ff */
[C---:B------:R-:W-:Y:S01]  /*0270*/  IMAD R9, R21.reuse, UR4, R21 ;  /* 0x0000000415097c24 */ /* 0x040fe2000f8e0215 */
[C---:B0-----:R-:W-:Y:S01]  /*0280*/  IADD3 R13, PT, PT, R21.reuse, -0x1, RZ ;  /* 0xffffffff150d7810 */ /* 0x041fe20007ffe0ff */
[--C-:B------:R-:W-:Y:S01]  /*0290*/  IMAD R10, R21, UR5, R4.reuse ;  /* 0x00000005150a7c24 */ /* 0x100fe2000f8e0204 */
[----:B------:R-:W-:Y:S01]  /*02a0*/  LEA R22, R17, R4, 0x4 ;  /* 0x0000000411167211 */ /* 0x000fe200078e20ff */
[----:B------:R-:W-:Y:S01]  /*02b0*/  IMAD.IADD R20, R9, 0x1, R4 ;  /* 0x0000000109147824 */ /* 0x000fe200078e0204 */
[----:B------:R-:W-:Y:S01]  /*02c0*/  UIADD3 UR4, UPT, UPT, UR4, 0x1, URZ ;  /* 0x0000000104047890 */ /* 0x000fe2000fffe0ff */
[C---:B------:R-:W-:Y:S01]  /*02d0*/  IMAD R7, R4.reuse, 0x48, R7 ;  /* 0x0000004804077824 */ /* 0x040fe200078e0207 */
[C---:B------:R-:W-:Y:S01]  /*02e0*/  LEA R10, R5.reuse, R10, 0x4 ;  /* 0x0000000a050a7211 */ /* 0x040fe200078e20ff */
[----:B--2---:R-:W0:Y:S01]  /*02f0*/  LDC.64 R2, c[0x0][0x388] ;  /* 0x0000e200ff027b82 */ /* 0x004e220000000a00 */
[C---:B------:R-:W-:Y:S01]  /*0300*/  IMAD R22, R5.reuse, 0x10, R22 ;  /* 0x0000001005167824 */ /* 0x040fe200078e0216 */
[----:B------:R-:W-:Y:S01]  /*0310*/  IADD3 R4, PT, PT, R4, -0x1, RZ ;  /* 0xffffffff04047810 */ /* 0x000fe20007ffe0ff */
[----:B------:R-:W-:Y:S01]  /*0320*/  IMAD R20, R5, 0x10, R20 ;  /* 0x0000001005147824 */ /* 0x000fe200078e0214 */
[----:B------:R-:W-:Y:S01]  /*0330*/  IADD3 R10, PT, PT, R10, -0x1, RZ ;  /* 0xffffffff0a0a7810 */ /* 0x000fe20007ffe0ff */
[----:B------:R-:W-:Y:S01]  /*0340*/  VIADD R22, R22, 0xffffffff ;  /* 0xffffffff16167836 */ /* 0x000fe20000000000 */
[----:B------:R-:W-:Y:S01]  /*0350*/  LEA R12, R6, R7, 0x2 ;  /* 0x00000007060c7211 */ /* 0x000fe200078e10ff */
[----:B------:R-:W-:Y:S01]  /*0360*/  VIADD R20, R20, 0xffffffff ;  /* 0xffffffff14147836 */ /* 0x000fe20000000000 */
[----:B------:R-:W-:Y:S01]  /*0370*/  LOP3.LUT R11, R4, R11, RZ, 0xfc, !PT ;  /* 0x0000000b040b7212 */ /* 0x000fe200078efcff */
[-CC-:B------:R-:W-:Y:S01]  /*0380*/  IMAD R9, R10, R21.reuse, R6.reuse ;  /* 0x000000150a097224 */ /* 0x180fe200078e0206 */
[----:B------:R-:W-:Y:S01]  /*0390*/  MOV R19, UR4 ;  /* 0x0000000400137c02 */ /* 0x000fe20008000f00 */
[-CC-:B------:R-:W-:Y:S01]  /*03a0*/  IMAD R7, R22, R21.reuse, R6.reuse ;  /* 0x0000001516077224 */ /* 0x180fe200078e0206 */
[----:B------:R-:W1:Y:S01]  /*03b0*/  LDCU UR5, c[0x0][0x390] ;  /* 0x00007200ff0577ac */ /* 0x000e620008000800 */
[----:B------:R-:W-:Y:S01]  /*03c0*/  IMAD R5, R20, R21, R6 ;  /* 0x0000001514057224 */ /* 0x000fe200078e0206 */
[C---:B------:R-:W-:Y:S01]  /*03d0*/  LEA R9, R16.reuse, R9, 0x4 ;  /* 0x0000000910097211 */ /* 0x040fe200078e20ff */
[C---:B------:R-:W-:Y:S01]  /*03e0*/  IMAD R10, R16.reuse, 0x10, R7 ;  /* 0x00000010100a7824 */ /* 0x040fe200078e0207 */
[----:B------:R-:W-:Y:S01]  /*03f0*/  UMOV UR4, 0x2 ;  /* 0x0000000200047882 */ /* 0x000fe20000000000 */
[----:B------:R-:W-:-:S02]  /*0400*/  IMAD R16, R16, 0x10, R5 ;  /* 0x0000001010107824 */ /* 0x000fc400078e0205 */
[----:B------:R-:W-:Y:S01]  /*0410*/  IMAD R21, R21, R21, RZ ;  /* 0x0000001515157224 */ /* 0x000fe200078e02ff */
[----:B---3--:R2:W-:Y:S01]  /*0420*/  @!P1 STS [R12], R15 ;  /* 0x0000000f0c009388 */ /* 0x0085e20000000800 */
[----:B------:R-:W-:-:S04]  /*0430*/  ISETP.GE.U32.AND P1, PT, R8, R13, PT ;  /* 0x0000000d0800720c */ /* 0x000fc80003f26070 */
[----:B01----:R-:W-:-:S13]  /*0440*/  ISETP.GT.AND P1, PT, R8, RZ, !P1 ;  /* 0x000000ff0800720c */ /* 0x003fda0004f24270 */
.L_x_4:
[----:B------:R-:W-:-:S04]  /*0450*/  VIMNMX.U32 R20, PT, PT, R0, R19, !PT ;  /* 0x0000001300147248 */ /* 0x000fc80007fe0000 */
[----:B------:R-:W-:-:S04]  /*0460*/  ISETP.GE.U32.OR P0, PT, R20, UR5, !P0 ;  /* 0x0000000514007c0c */ /* 0x000fc8000c706470 */
[----:B------:R-:W-:-:S04]  /*0470*/  ISETP.LT.OR P0, PT, R8, RZ, P0 ;  /* 0x000000ff0800720c */ /* 0x000fc80000701670 */
[----:B------:R-:W-:-:S13]  /*0480*/  ISETP.GE.U32.OR P0, PT, R8, UR5, P0 ;  /* 0x0000000508007c0c */ /* 0x000fda0008706470 */
[----:B01----:R-:W0:Y:S01]  /*0490*/  @!P0 LDC.64 R4, c[0x0][0x380] ;  /* 0x0000e000ff048b82 */ /* 0x003e220000000a00 */
[----:B------:R-:W-:Y:S01]  /*04a0*/  @!P0 VIADD R7, R16, 0xffffffff ;  /* 0xffffffff10078836 */ /* 0x000fe20000000000 */
[----:B------:R-:W-:-:S03]  /*04b0*/  VIADDMNMX.U32 R6, R19, 0x1, R0, !PT ;  /* 0x0000000113067846 */ /* 0x000fc60007800000 */
[----:B0-----:R-:W-:-:S05]  /*04c0*/  @!P0 IMAD.WIDE.U32 R4, R7, 0x4, R4 ;  /* 0x0000000407048825 */ /* 0x001fca00078e0004 */
[----:B---3-5:R0:W5:Y:S01]  /*04d0*/  @!P0 LDG.E R17, desc[UR6][R4.64] ;  /* 0x0000000604118981 */ /* 0x028162000c1e1900 */
[----:B------:R-:W-:Y:S01]  /*04e0*/  BAR.SYNC.DEFER_BLOCKING 0x0 ;  /* 0x0000000000007b1d */ /* 0x000fe20000010000 */
[----:B------:R-:W-:-:S04]  /*04f0*/  ISETP.NE.AND P0, PT, R18, RZ, PT ;  /* 0x000000ff1200720c */ /* 0x000fc80003f05270 */
[----:B------:R-:W-:Y:S01]  /*0500*/  ISETP.GE.U32.OR P2, PT, R6, UR5, !P0 ;  /* 0x0000000506007c0c */ /* 0x000fe2000c746470 */
[----:B------:R-:W-:Y:S01]  /*0510*/  BSSY.RECONVERGENT B0, `(.L_x_0) ;  /* 0x000001d000007945 */ /* 0x000fe20003800200 */
[C---:B------:R-:W-:Y:S02]  /*0520*/  IADD3 R6, PT, PT, R19.reuse, -0x1, RZ ;  /* 0xffffffff13067810 */ /* 0x040fe40007ffe0ff */
[----:B------:R-:W-:Y:S02]  /*0530*/  ISETP.LT.OR P2, PT, R8, RZ, P2 ;  /* 0x000000ff0800720c */ /* 0x000fe40001741670 */
[----:B------:R-:W-:Y:S02]  /*0540*/  ISETP.GE.U32.AND P3, PT, R6, R13, PT ;  /* 0x0000000d0600720c */ /* 0x000fe40003f66070 */
[----:B------:R-:W-:Y:S02]  /*0550*/  ISETP.GE.U32.OR P2, PT, R8, UR5, P2 ;  /* 0x0000000508007c0c */ /* 0x000fe40009746470 */
[----:B------:R-:W-:-:S04]  /*0560*/  ISETP.NE.AND P3, PT, R19, 0x1, !P3 ;  /* 0x000000011300780c */ /* 0x000fc80005f65270 */
[----:B------:R-:W-:-:S04]  /*0570*/  ISETP.GT.U32.AND P3, PT, R18, 0x1, P3 ;  /* 0x000000011200780c */ /* 0x000fc80001f64070 */
[----:B------:R-:W-:-:S03]  /*0580*/  ISETP.LT.U32.AND P3, PT, R0, R13, P3 ;  /* 0x0000000d0000720c */ /* 0x000fc60001f61070 */
[----:B------:R-:W1:Y:S01]  /*0590*/  @!P2 LDC.64 R6, c[0x0][0x380] ;  /* 0x0000e000ff06ab82 */ /* 0x000e620000000a00 */
[----:B------:R-:W-:Y:S01]  /*05a0*/  PLOP3.LUT P3, PT, P3, P1, PT, 0x80, 0x8 ;  /* 0x000000000008781c */ /* 0x000fe20001f63070 */
[----:B0-----:R-:W-:-:S03]  /*05b0*/  @!P2 VIADD R5, R9, 0xffffffff ;  /* 0xffffffff0905a836 */ /* 0x001fc60000000000 */
[----:B------:R-:W-:Y:S01]  /*05c0*/  ISETP.GT.U32.OR P3, PT, R11, 0xf, !P3 ;  /* 0x0000000f0b00780c */ /* 0x000fe20005f64470 */
[----:B-1----:R-:W-:-:S12]  /*05d0*/  @!P2 IMAD.WIDE.U32 R4, R5, 0x4, R6 ;  /* 0x000000040504a825 */ /* 0x002fd800078e0006 */
[----:B------:R-:W-:Y:S05]  /*05e0*/  @P3 BRA `(.L_x_1) ;  /* 0x00000000003c3947 */ /* 0x000fea0003800000 */
[----:B------:R-:W0:Y:S04]  /*05f0*/  LDS R7, [R12+-0x4] ;  /* 0xfffffc000c077984 */ /* 0x000e280000000800 */
[----:B------:R-:W1:Y:S04]  /*0600*/  LDS R6, [R12] ;  /* 0x000000000c067984 */ /* 0x000e680000000800 */
[----:B------:R-:W3:Y:S04]  /*0610*/  LDS R23, [R12+0x4] ;  /* 0x000004000c177984 */ /* 0x000ee80000000800 */
[----:B------:R-:W4:Y:S04]  /*0620*/  LDS R25, [R12+0x48] ;  /* 0x000048000c197984 */ /* 0x000f280000000800 */
[----:B------:R-:W2:Y:S01]  /*0630*/  LDS R27, [R12+-0x48] ;  /* 0xffffb8000c1b7984 */ /* 0x000ea20000000800 */
[----:B0-----:R-:W-:-:S04]  /*0640*/  FMUL R7, R7, 0.050000000745058059692 ;  /* 0x3d4ccccd07077820 */ /* 0x001fc80000400000 */
[----:B-1----:R-:W-:Y:S01]  /*0650*/  FFMA R6, R6, 0.5, R7 ;  /* 0x3f00000006067823 */ /* 0x002fe20000000007 */
[----:B------:R-:W-:-:S03]  /*0660*/  IADD3 R7, PT, PT, R10, -0x1, RZ ;  /* 0xffffffff0a077810 */ /* 0x000fc60007ffe0ff */
[----:B---3--:R-:W-:-:S04]  /*0670*/  FFMA R6, R23, 0.050000000745058059692, R6 ;  /* 0x3d4ccccd17067823 */ /* 0x008fc80000000006 */
[----:B----4-:R-:W-:-:S04]  /*0680*/  FFMA R6, R25, 0.10000000149011611938, R6 ;  /* 0x3dcccccd19067823 */ /* 0x010fc80000000006 */
[----:B--2---:R-:W-:Y:S01]  /*0690*/  FFMA R27, R27, 0.10000000149011611938, R6 ;  /* 0x3dcccccd1b1b7823 */ /* 0x004fe20000000006 */
[----:B------:R-:W-:-:S04]  /*06a0*/  IMAD.WIDE.U32 R6, R7, 0x4, R2 ;  /* 0x0000000407067825 */ /* 0x000fc800078e0002 */
[----:B------:R-:W-:-:S04]  /*06b0*/  FFMA R14, R14, 0.10000000149011611938, R27 ;  /* 0x3dcccccd0e0e7823 */ /* 0x000fc8000000001b */
[----:B-----5:R-:W-:-:S05]  /*06c0*/  FFMA R23, R17, 0.10000000149011611938, R14 ;  /* 0x3dcccccd11177823 */ /* 0x020fca000000000e */
[----:B------:R0:W-:Y:S02]  /*06d0*/  STG.E desc[UR6][R6.64], R23 ;  /* 0x0000001706007986 */ /* 0x0001e4000c101906 */
.L_x_1:
[----:B------:R-:W-:Y:S05]  /*06e0*/  BSYNC.RECONVERGENT B0 ;  /* 0x0000000000007941 */ /* 0x000fea0003800200 */
.L_x_0:
[----:B------:R-:W-:Y:S01]  /*06f0*/  BAR.SYNC.DEFER_BLOCKING 0x0 ;  /* 0x0000000000007b1d */ /* 0x000fe20000010000 */
[----:B-----5:R-:W-:-:S05]  /*0700*/  IMAD.MOV.U32 R14, RZ, RZ, R17 ;  /* 0x000000ffff0e7224 */ /* 0x020fca00078e0011 */
[----:B------:R1:W-:Y:S04]  /*0710*/  STS [R12], R17 ;  /* 0x000000110c007388 */ /* 0x0003e80000000800 */
[----:B-1----:R1:W5:Y:S01]  /*0720*/  @!P2 LDG.E R17, desc[UR6][R4.64] ;  /* 0x000000060411a981 */ /* 0x002362000c1e1900 */
[----:B------:R-:W-:Y:S01]  /*0730*/  BAR.SYNC.DEFER_BLOCKING 0x0 ;  /* 0x0000000000007b1d */ /* 0x000fe20000010000 */
[----:B------:R-:W-:-:S04]  /*0740*/  ISETP.GT.U32.AND P2, PT, R18, 0x1, PT ;  /* 0x000000011200780c */ /* 0x000fc80003f44070 */
[----:B------:R-:W-:Y:S01]  /*0750*/  ISETP.LT.U32.AND P2, PT, R20, R13, P2 ;  /* 0x0000000d1400720c */ /* 0x000fe20001741070 */
[----:B------:R-:W-:Y:S03]  /*0760*/  BSSY.RECONVERGENT B0, `(.L_x_2) ;  /* 0x0000013000007945 */ /* 0x000fe60003800200 */
[----:B------:R-:W-:-:S04]  /*0770*/  PLOP3.LUT P2, PT, P2, P1, PT, 0x80, 0x8 ;  /* 0x000000000008781c */ /* 0x000fc80001743070 */
[----:B------:R-:W-:-:S13]  /*0780*/  ISETP.GT.U32.OR P2, PT, R11, 0xf, !P2 ;  /* 0x0000000f0b00780c */ /* 0x000fda0005744470 */
[----:B-1----:R-:W-:Y:S05]  /*0790*/  @P2 BRA `(.L_x_3) ;  /* 0x00000000003c2947 */ /* 0x002fea0003800000 */
[----:B------:R-:W1:Y:S04]  /*07a0*/  LDS R5, [R12+-0x4] ;  /* 0xfffffc000c057984 */ /* 0x000e680000000800 */
[----:B------:R-:W3:Y:S04]  /*07b0*/  LDS R4, [R12] ;  /* 0x000000000c047984 */ /* 0x000ee80000000800 */
[----:B0-----:R-:W0:Y:S04]  /*07c0*/  LDS R7, [R12+0x4] ;  /* 0x000004000c077984 */ /* 0x001e280000000800 */
[----:B------:R-:W4:Y:S04]  /*07d0*/  LDS R23, [R12+0x48] ;  /* 0x000048000c177984 */ /* 0x000f280000000800 */
[----:B------:R-:W2:Y:S01]  /*07e0*/  LDS R25, [R12+-0x48] ;  /* 0xffffb8000c197984 */ /* 0x000ea20000000800 */
[----:B-1----:R-:W-:-:S04]  /*07f0*/  FMUL R5, R5, 0.050000000745058059692 ;  /* 0x3d4ccccd05057820 */ /* 0x002fc80000400000 */
[----:B---3--:R-:W-:Y:S01]  /*0800*/  FFMA R4, R4, 0.5, R5 ;  /* 0x3f00000004047823 */ /* 0x008fe20000000005 */
[----:B------:R-:W-:-:S03]  /*0810*/  IADD3 R5, PT, PT, R16, -0x1, RZ ;  /* 0xffffffff10057810 */ /* 0x000fc60007ffe0ff */
[----:B0-----:R-:W-:-:S04]  /*0820*/  FFMA R4, R7, 0.050000000745058059692, R4 ;  /* 0x3d4ccccd07047823 */ /* 0x001fc80000000004 */
[----:B----4-:R-:W-:-:S04]  /*0830*/  FFMA R4, R23, 0.10000000149011611938, R4 ;  /* 0x3dcccccd17047823 */ /* 0x010fc80000000004 */
[----:B--2---:R-:W-:-:S04]  /*0840*/  FFMA R4, R25, 0.10000000149011611938, R4 ;  /* 0x3dcccccd19047823 */ /* 0x004fc80000000004 */
[----:B------:R-:W-:Y:S01]  /*0850*/  FFMA R6, R15, 0.10000000149011611938, R4 ;  /* 0x3dcccccd0f067823 */ /* 0x000fe20000000004 */
[----:B------:R-:W-:-:S04]  /*0860*/  IMAD.WIDE.U32 R4, R5, 0x4, R2 ;  /* 0x0000000405047825 */ /* 0x000fc800078e0002 */
[----:B-----5:R-:W-:-:S05]  /*0870*/  FFMA R7, R17, 0.10000000149011611938, R6 ;  /* 0x3dcccccd11077823 */ /* 0x020fca0000000006 */
[----:B------:R1:W-:Y:S02]  /*0880*/  STG.E desc[UR6][R4.64], R7 ;  /* 0x0000000704007986 */ /* 0x0003e4000c101906 */
.L_x_3:
[----:B------:R-:W-:Y:S05]  /*0890*/  BSYNC.RECONVERGENT B0 ;  /* 0x0000000000007941 */ /* 0x000fea0003800200 */
.L_x_2:
[----:B------:R-:W-:Y:S01]  /*08a0*/  BAR.SYNC.DEFER_BLOCKING 0x0 ;  /* 0x0000000000007b1d */ /* 0x000fe20000010000 */
[----:B------:R-:W-:Y:S01]  /*08b0*/  UIADD3 UR4, UPT, UPT, UR4, 0x2, URZ ;  /* 0x0000000204047890 */ /* 0x000fe2000fffe0ff */
[----:B------:R-:W-:Y:S01]  /*08c0*/  VIADD R19, R19, 0x2 ;  /* 0x0000000213137836 */ /* 0x000fe20000000000 */
[C---:B------:R-:W-:Y:S01]  /*08d0*/  LEA R9, R21.reuse, R9, 0x1 ;  /* 0x0000000915097211 */ /* 0x040fe200078e08ff */
[C---:B------:R-:W-:Y:S01]  /*08e0*/  IMAD R16, R21.reuse, 0x2, R16 ;  /* 0x0000000215107824 */ /* 0x040fe200078e0210 */
[----:B------:R-:W-:Y:S01]  /*08f0*/  UISETP.NE.AND UP0, UPT, UR4, 0x12, UPT ;  /* 0x000000120400788c */ /* 0x000fe2000bf05270 */
[----:B------:R-:W-:Y:S01]  /*0900*/  LEA R10, R21, R10, 0x1 ;  /* 0x0000000a150a7211 */ /* 0x000fe200078e08ff */
[----:B--2--5:R-:W-:Y:S01]  /*0910*/  IMAD.MOV.U32 R15, RZ, RZ, R17 ;  /* 0x000000ffff0f7224 */ /* 0x024fe200078e0011 */
[----:B------:R3:W-:Y:S06]  /*0920*/  STS [R12], R17 ;  /* 0x000000110c007388 */ /* 0x0007ec0000000800 */
[----:B------:R-:W-:Y:S05]  /*0930*/  BRA.U UP0, `(.L_x_4) ;  /* 0xfffffff900c47547 */ /* 0x000fea000b83ffff */
[----:B------:R-:W-:Y:S05]  /*0940*/  EXIT ;  /* 0x000000000000794d */ /* 0x000fea0003800000 */
.L_x_5:
[----:B------:R-:W-:-:S00]  /*0950*/  BRA `(.L_x_5) ;  /* 0xfffffffc00fc7947 */ /* 0x000fc0000383ffff */
[----:B------:R-:W-:-:S00]  /*0960*/  NOP ;  /* 0x0000000000007918 */ /* 0x000fc00000000000 */
        /* <DEDUP_REMOVED lines=9> */
.L_x_6:


//--------------------- .nv.shared._Z14stencil_kernelPfS_j --------------------------
	.section	.nv.shared._Z14stencil_kernelPfS_j,"aw",@nobits
	.sectionflags	@""
	.align	4
.nv.shared._Z14stencil_kernelPfS_j:
	.zero		2320


//--------------------- .nv.shared.reserved.0     --------------------------
	.section	.nv.shared.reserved.0,"aw",@nobits
	.weak		__nv_reservedSMEM_offset_0_alias
	.size		__nv_reservedSMEM_offset_0_alias, 0, 64
	.other		__nv_reservedSMEM_offset_0_alias,@"STO_CUDA_RESERVED_SHARED STV_DEFAULT"
__nv_reservedSMEM_offset_0_alias:
	.zero		0
	.zero		64


//--------------------- .nv.constant0._Z14stencil_kernelPfS_j --------------------------
	.section	.nv.constant0._Z14stencil_kernelPfS_j,"a",@progbits
	.sectionflags	@""
	.align	4
.nv.constant0._Z14stencil_kernelPfS_j:
	.zero		916


//--------------------- SYMBOLS --------------------------

	.type		.nv.reservedSmem.offset0,@object
	.size		.nv.reservedSmem.offset0,0x4
	.type		.nv.reservedSmem.cap,@object
	.size		.nv.reservedSmem.cap,0x4
